//
// Generated by NVIDIA NVVM Compiler
//
// Compiler Build ID: CL-36424714
// Cuda compilation tools, release 13.0, V13.0.88
// Based on NVVM 20.0.0
//

.version 9.0
.target sm_100
.address_size 64

	// .globl	_Z6MatAddPA256_iS0_S0_

.visible .entry _Z6MatAddPA256_iS0_S0_(
	.param .u64 .ptr .align 1 _Z6MatAddPA256_iS0_S0__param_0,
	.param .u64 .ptr .align 1 _Z6MatAddPA256_iS0_S0__param_1,
	.param .u64 .ptr .align 1 _Z6MatAddPA256_iS0_S0__param_2
)
{
	.reg .pred 	%p<4>;
	.reg .b32 	%r<13>;
	.reg .b64 	%rd<15>;

	ld.param.u64 	%rd1, [_Z6MatAddPA256_iS0_S0__param_0];
	ld.param.u64 	%rd2, [_Z6MatAddPA256_iS0_S0__param_1];
	ld.param.u64 	%rd3, [_Z6MatAddPA256_iS0_S0__param_2];
	mov.u32 	%r3, %ctaid.x;
	mov.u32 	%r4, %ntid.x;
	mov.u32 	%r5, %tid.x;
	mad.lo.s32 	%r1, %r3, %r4, %r5;
	mov.u32 	%r6, %ctaid.y;
	mov.u32 	%r7, %ntid.y;
	mov.u32 	%r8, %tid.y;
	mad.lo.s32 	%r9, %r6, %r7, %r8;
	setp.gt.s32 	%p1, %r1, 255;
	setp.gt.u32 	%p2, %r9, 255;
	or.pred  	%p3, %p1, %p2;
	@%p3 bra 	$L__BB0_2;
	cvta.to.global.u64 	%rd4, %rd1;
	cvta.to.global.u64 	%rd5, %rd2;
	cvta.to.global.u64 	%rd6, %rd3;
	mul.wide.s32 	%rd7, %r1, 1024;
	add.s64 	%rd8, %rd4, %rd7;
	mul.wide.u32 	%rd9, %r9, 4;
	add.s64 	%rd10, %rd8, %rd9;
	ld.global.u32 	%r10, [%rd10];
	add.s64 	%rd11, %rd5, %rd7;
	add.s64 	%rd12, %rd11, %rd9;
	ld.global.u32 	%r11, [%rd12];
	add.s32 	%r12, %r11, %r10;
	add.s64 	%rd13, %rd6, %rd7;
	add.s64 	%rd14, %rd13, %rd9;
	st.global.u32 	[%rd14], %r12;
$L__BB0_2:
	ret;

}


// ===== COMPILED SASS (sm_100) =====

	.target	sm_100

	.elftype	@"ET_EXEC"


//--------------------- .note.nv.tkinfo           --------------------------
	.section	.note.nv.tkinfo,"",@"SHT_NOTE"
	.sectionflags	@"SHF_NOTE_NV_TKINFO"
	.tkinfo
        /*0018*/ 	.word	0x00000002
        /*0030*/ 	.string	""
        /*0030*/ 	.string	"ptxas"
        /*0030*/ 	.string	"Cuda compilation tools, release 13.0, V13.0.88"
        /*0030*/ 	.string	"Build cuda_13.0.r13.0/compiler.36424714_0"
        /*0030*/ 	.string	"-arch sm_100 -m 64 "



//--------------------- .note.nv.cuinfo           --------------------------
	.section	.note.nv.cuinfo,"",@"SHT_NOTE"
	.sectionflags	@"SHF_NOTE_NV_CUINFO"
        /*0018*/ 	.short	0x0002
        /*001a*/ 	.short	0x0064
        /*001c*/ 	.short	0x0082
	.zero		2


//--------------------- .nv.info                  --------------------------
	.section	.nv.info,"",@"SHT_CUDA_INFO"
	.align	4


	//----- nvinfo : EIATTR_REGCOUNT
	.align		4
        /*0000*/ 	.byte	0x04, 0x2f
        /*0002*/ 	.short	(.L_1 - .L_0)
	.align		4
.L_0:
        /*0004*/ 	.word	index@(_Z6MatAddPA256_iS0_S0_)
        /*0008*/ 	.word	0x0000000e


	//----- nvinfo : EIATTR_FRAME_SIZE
	.align		4
.L_1:
        /*000c*/ 	.byte	0x04, 0x11
        /*000e*/ 	.short	(.L_3 - .L_2)
	.align		4
.L_2:
        /*0010*/ 	.word	index@(_Z6MatAddPA256_iS0_S0_)
        /*0014*/ 	.word	0x00000000


	//----- nvinfo : EIATTR_MIN_STACK_SIZE
	.align		4
.L_3:
        /*0018*/ 	.byte	0x04, 0x12
        /*001a*/ 	.short	(.L_5 - .L_4)
	.align		4
.L_4:
        /*001c*/ 	.word	index@(_Z6MatAddPA256_iS0_S0_)
        /*0020*/ 	.word	0x00000000
.L_5:


//--------------------- .nv.compat                --------------------------
	.section	.nv.compat,"",@"SHT_CUDA_COMPAT_INFO"
	.align	4
        /*0000*/ 	.byte	0x02, 0x09, 0x00, 0x00, 0x02, 0x02, 0x01, 0x00, 0x02, 0x05, 0x05, 0x00, 0x03, 0x07, 0x01, 0x01
        /*0010*/ 	.byte	0x02, 0x03, 0x00, 0x00, 0x02, 0x06, 0x01, 0x00, 0x04, 0x0b, 0x08, 0x00, 0x09, 0x00, 0x00, 0x00
        /*0020*/ 	.byte	0x00, 0x00, 0x00, 0x00


//--------------------- .nv.info._Z6MatAddPA256_iS0_S0_ --------------------------
	.section	.nv.info._Z6MatAddPA256_iS0_S0_,"",@"SHT_CUDA_INFO"
	.sectionflags	@""
	.align	4


	//----- nvinfo : EIATTR_CUDA_API_VERSION
	.align		4
        /*0000*/ 	.byte	0x04, 0x37
        /*0002*/ 	.short	(.L_7 - .L_6)
.L_6:
        /*0004*/ 	.word	0x00000082


	//----- nvinfo : EIATTR_KPARAM_INFO
	.align		4
.L_7:
        /*0008*/ 	.byte	0x04, 0x17
        /*000a*/ 	.short	(.L_9 - .L_8)
.L_8:
        /*000c*/ 	.word	0x00000000
        /*0010*/ 	.short	0x0002
        /*0012*/ 	.short	0x0010
        /*0014*/ 	.byte	0x00, 0xf5, 0x21, 0x00


	//----- nvinfo : EIATTR_KPARAM_INFO
	.align		4
.L_9:
        /*0018*/ 	.byte	0x04, 0x17
        /*001a*/ 	.short	(.L_11 - .L_10)
.L_10:
        /*001c*/ 	.word	0x00000000
        /*0020*/ 	.short	0x0001
        /*0022*/ 	.short	0x0008
        /*0024*/ 	.byte	0x00, 0xf5, 0x21, 0x00


	//----- nvinfo : EIATTR_KPARAM_INFO
	.align		4
.L_11:
        /*0028*/ 	.byte	0x04, 0x17
        /*002a*/ 	.short	(.L_13 - .L_12)
.L_12:
        /*002c*/ 	.word	0x00000000
        /*0030*/ 	.short	0x0000
        /*0032*/ 	.short	0x0000
        /*0034*/ 	.byte	0x00, 0xf5, 0x21, 0x00


	//----- nvinfo : EIATTR_SPARSE_MMA_MASK
	.align		4
.L_13:
        /*0038*/ 	.byte	0x03, 0x50
        /*003a*/ 	.short	0x0000


	//----- nvinfo : EIATTR_MAXREG_COUNT
	.align		4
        /*003c*/ 	.byte	0x03, 0x1b
        /*003e*/ 	.short	0x00ff


	//----- nvinfo : EIATTR_MERCURY_ISA_VERSION
	.align		4
        /*0040*/ 	.byte	0x03, 0x5f
        /*0042*/ 	.short	0x0101


	//----- nvinfo : EIATTR_VRC_CTA_INIT_COUNT
	.align		4
        /*0044*/ 	.byte	0x02, 0x4a
	.zero		1
	.zero		1


	//----- nvinfo : EIATTR_EXIT_INSTR_OFFSETS
	.align		4
        /*0048*/ 	.byte	0x04, 0x1c
        /*004a*/ 	.short	(.L_15 - .L_14)


	//   ....[0]....
.L_14:
        /*004c*/ 	.word	0x000000b0


	//   ....[1]....
        /*0050*/ 	.word	0x000001a0


	//----- nvinfo : EIATTR_CBANK_PARAM_SIZE
	.align		4
.L_15:
        /*0054*/ 	.byte	0x03, 0x19
        /*0056*/ 	.short	0x0018


	//----- nvinfo : EIATTR_PARAM_CBANK
	.align		4
        /*0058*/ 	.byte	0x04, 0x0a
        /*005a*/ 	.short	(.L_17 - .L_16)
	.align		4
.L_16:
        /*005c*/ 	.word	index@(.nv.constant0._Z6MatAddPA256_iS0_S0_)
        /*0060*/ 	.short	0x0380
        /*0062*/ 	.short	0x0018


	//----- nvinfo : EIATTR_SW_WAR
	.align		4
.L_17:
        /*0064*/ 	.byte	0x04, 0x36
        /*0066*/ 	.short	(.L_19 - .L_18)
.L_18:
        /*0068*/ 	.word	0x00000008
.L_19:


//--------------------- .nv.callgraph             --------------------------
	.section	.nv.callgraph,"",@"SHT_CUDA_CALLGRAPH"
	.align	4
	.sectionentsize	8
	.align		4
        /*0000*/ 	.word	0x00000000
	.align		4
        /*0004*/ 	.word	0xffffffff
	.align		4
        /*0008*/ 	.word	0x00000000
	.align		4
        /*000c*/ 	.word	0xfffffffe
	.align		4
        /*0010*/ 	.word	0x00000000
	.align		4
        /*0014*/ 	.word	0xfffffffd
	.align		4
        /*0018*/ 	.word	0x00000000
	.align		4
        /*001c*/ 	.word	0xfffffffc


//--------------------- .text._Z6MatAddPA256_iS0_S0_ --------------------------
	.section	.text._Z6MatAddPA256_iS0_S0_,"ax",@progbits
	.align	128
        .global         _Z6MatAddPA256_iS0_S0_
        .type           _Z6MatAddPA256_iS0_S0_,@function
        .size           _Z6MatAddPA256_iS0_S0_,(.L_x_1 - _Z6MatAddPA256_iS0_S0_)
        .other          _Z6MatAddPA256_iS0_S0_,@"STO_CUDA_ENTRY STV_DEFAULT"
_Z6MatAddPA256_iS0_S0_:
.text._Z6MatAddPA256_iS0_S0_:
[----:B------:R-:W-:Y:S01]  /*0000*/  LDC R1, c[0x0][0x37c] ;  /* 0x0000df00ff017b82 */ /* 0x000fe20000000800 */
[----:B------:R-:W0:Y:S07]  /*0010*/  S2R R2, SR_TID.Y ;  /* 0x0000000000027919 */ /* 0x000e2e0000002200 */
[----:B------:R-:W1:Y:S01]  /*0020*/  LDC R9, c[0x0][0x360] ;  /* 0x0000d800ff097b82 */ /* 0x000e620000000800 */
[----:B------:R-:W1:Y:S07]  /*0030*/  S2R R0, SR_TID.X ;  /* 0x0000000000007919 */ /* 0x000e6e0000002100 */
[----:B------:R-:W0:Y:S08]  /*0040*/  S2UR UR5, SR_CTAID.Y ;  /* 0x00000000000579c3 */ /* 0x000e300000002600 */
[----:B------:R-:W0:Y:S08]  /*0050*/  LDC R11, c[0x0][0x364] ;  /* 0x0000d900ff0b7b82 */ /* 0x000e300000000800 */
[----:B------:R-:W1:Y:S01]  /*0060*/  S2UR UR4, SR_CTAID.X ;  /* 0x00000000000479c3 */ /* 0x000e620000002500 */
[----:B0-----:R-:W-:-:S05]  /*0070*/  IMAD R11, R11, UR5, R2 ;  /* 0x000000050b0b7c24 */ /* 0x001fca000f8e0202 */
[----:B------:R-:W-:Y:S01]  /*0080*/  ISETP.GT.U32.AND P0, PT, R11, 0xff, PT ;  /* 0x000000ff0b00780c */ /* 0x000fe20003f04070 */
[----:B-1----:R-:W-:-:S05]  /*0090*/  IMAD R9, R9, UR4, R0 ;  /* 0x0000000409097c24 */ /* 0x002fca000f8e0200 */
[----:B------:R-:W-:-:S13]  /*00a0*/  ISETP.GT.OR P0, PT, R9, 0xff, P0 ;  /* 0x000000ff0900780c */ /* 0x000fda0000704670 */
[----:B------:R-:W-:Y:S05]  /*00b0*/  @P0 EXIT ;  /* 0x000000000000094d */ /* 0x000fea0003800000 */
[----:B------:R-:W0:Y:S01]  /*00c0*/  LDC.64 R2, c[0x0][0x380] ;  /* 0x0000e000ff027b82 */ /* 0x000e220000000a00 */
[----:B------:R-:W1:Y:S07]  /*00d0*/  LDCU.64 UR4, c[0x0][0x358] ;  /* 0x00006b00ff0477ac */ /* 0x000e6e0008000a00 */
[----:B------:R-:W2:Y:S08]  /*00e0*/  LDC.64 R4, c[0x0][0x388] ;  /* 0x0000e200ff047b82 */ /* 0x000eb00000000a00 */
[----:B------:R-:W3:Y:S01]  /*00f0*/  LDC.64 R6, c[0x0][0x390] ;  /* 0x0000e400ff067b82 */ /* 0x000ee20000000a00 */
[----:B0-----:R-:W-:-:S04]  /*0100*/  IMAD.WIDE R2, R9, 0x400, R2 ;  /* 0x0000040009027825 */ /* 0x001fc800078e0202 */
[----:B------:R-:W-:-:S04]  /*0110*/  IMAD.WIDE.U32 R2, R11, 0x4, R2 ;  /* 0x000000040b027825 */ /* 0x000fc800078e0002 */
[----:B--2---:R-:W-:Y:S02]  /*0120*/  IMAD.WIDE R4, R9, 0x400, R4 ;  /* 0x0000040009047825 */ /* 0x004fe400078e0204 */
[----:B-1----:R-:W2:Y:S02]  /*0130*/  LDG.E R2, desc[UR4][R2.64] ;  /* 0x0000000402027981 */ /* 0x002ea4000c1e1900 */
[----:B------:R-:W-:-:S06]  /*0140*/  IMAD.WIDE.U32 R4, R11, 0x4, R4 ;  /* 0x000000040b047825 */ /* 0x000fcc00078e0004 */
[----:B------:R-:W2:Y:S01]  /*0150*/  LDG.E R5, desc[UR4][R4.64] ;  /* 0x0000000404057981 */ /* 0x000ea2000c1e1900 */
[----:B---3--:R-:W-:-:S04]  /*0160*/  IMAD.WIDE R6, R9, 0x400, R6 ;  /* 0x0000040009067825 */ /* 0x008fc800078e0206 */
[----:B------:R-:W-:Y:S01]  /*0170*/  IMAD.WIDE.U32 R6, R11, 0x4, R6 ;  /* 0x000000040b067825 */ /* 0x000fe200078e0006 */
[----:B--2---:R-:W-:-:S05]  /*0180*/  IADD3 R9, PT, PT, R2, R5, RZ ;  /* 0x0000000502097210 */ /* 0x004fca0007ffe0ff */
[----:B------:R-:W-:Y:S01]  /*0190*/  STG.E desc[UR4][R6.64], R9 ;  /* 0x0000000906007986 */ /* 0x000fe2000c101904 */
[----:B------:R-:W-:Y:S05]  /*01a0*/  EXIT ;  /* 0x000000000000794d */ /* 0x000fea0003800000 */
.L_x_0:
[----:B------:R-:W-:-:S00]  /*01b0*/  BRA `(.L_x_0) ;  /* 0xfffffffc00fc7947 */ /* 0x000fc0000383ffff */
[----:B------:R-:W-:-:S00]  /*01c0*/  NOP ;  /* 0x0000000000007918 */ /* 0x000fc00000000000 */
        /* <DEDUP_REMOVED lines=11> */
.L_x_1:


//--------------------- .nv.shared.reserved.0     --------------------------
	.section	.nv.shared.reserved.0,"aw",@nobits
	.weak		__nv_reservedSMEM_offset_0_alias
	.size		__nv_reservedSMEM_offset_0_alias, 0, 64
	.other		__nv_reservedSMEM_offset_0_alias,@"STO_CUDA_RESERVED_SHARED STV_DEFAULT"
__nv_reservedSMEM_offset_0_alias:
	.zero		0
	.zero		64


//--------------------- .nv.constant0._Z6MatAddPA256_iS0_S0_ --------------------------
	.section	.nv.constant0._Z6MatAddPA256_iS0_S0_,"a",@progbits
	.sectionflags	@""
	.align	4
.nv.constant0._Z6MatAddPA256_iS0_S0_:
	.zero		920


//--------------------- SYMBOLS --------------------------

	.type		.nv.reservedSmem.offset0,@object
	.size		.nv.reservedSmem.offset0,0x4
